//
// Generated by NVIDIA NVVM Compiler
//
// Compiler Build ID: CL-36424714
// Cuda compilation tools, release 13.0, V13.0.88
// Based on NVVM 20.0.0
//

.version 9.0
.target sm_100
.address_size 64

	// .globl	_Z9sumKernelPfS_i
// _ZZ9sumKernelPfS_iE10partialSum has been demoted

.visible .entry _Z9sumKernelPfS_i(
	.param .u64 .ptr .align 1 _Z9sumKernelPfS_i_param_0,
	.param .u64 .ptr .align 1 _Z9sumKernelPfS_i_param_1,
	.param .u32 _Z9sumKernelPfS_i_param_2
)
{
	.reg .pred 	%p<6>;
	.reg .b32 	%r<14>;
	.reg .b32 	%f<10>;
	.reg .b64 	%rd<7>;
	// demoted variable
	.shared .align 4 .b8 _ZZ9sumKernelPfS_iE10partialSum[4096];
	ld.param.u64 	%rd1, [_Z9sumKernelPfS_i_param_0];
	ld.param.u64 	%rd2, [_Z9sumKernelPfS_i_param_1];
	ld.param.u32 	%r7, [_Z9sumKernelPfS_i_param_2];
	mov.u32 	%r1, %tid.x;
	mov.u32 	%r8, %ctaid.x;
	mov.u32 	%r13, %ntid.x;
	mad.lo.s32 	%r3, %r8, %r13, %r1;
	setp.ge.s32 	%p1, %r3, %r7;
	mov.f32 	%f9, 0f00000000;
	@%p1 bra 	$L__BB0_2;
	cvta.to.global.u64 	%rd3, %rd1;
	mul.wide.s32 	%rd4, %r3, 4;
	add.s64 	%rd5, %rd3, %rd4;
	ld.global.f32 	%f9, [%rd5];
$L__BB0_2:
	shl.b32 	%r9, %r1, 2;
	mov.u32 	%r10, _ZZ9sumKernelPfS_iE10partialSum;
	add.s32 	%r4, %r10, %r9;
	st.shared.f32 	[%r4], %f9;
	bar.sync 	0;
	setp.lt.u32 	%p2, %r13, 2;
	@%p2 bra 	$L__BB0_6;
$L__BB0_3:
	shr.u32 	%r6, %r13, 1;
	setp.ge.u32 	%p3, %r1, %r6;
	@%p3 bra 	$L__BB0_5;
	shl.b32 	%r11, %r6, 2;
	add.s32 	%r12, %r4, %r11;
	ld.shared.f32 	%f4, [%r12];
	ld.shared.f32 	%f5, [%r4];
	add.f32 	%f6, %f4, %f5;
	st.shared.f32 	[%r4], %f6;
$L__BB0_5:
	bar.sync 	0;
	setp.gt.u32 	%p4, %r13, 3;
	mov.u32 	%r13, %r6;
	@%p4 bra 	$L__BB0_3;
$L__BB0_6:
	setp.ne.s32 	%p5, %r1, 0;
	@%p5 bra 	$L__BB0_8;
	ld.shared.f32 	%f7, [_ZZ9sumKernelPfS_iE10partialSum];
	cvta.to.global.u64 	%rd6, %rd2;
	atom.global.add.f32 	%f8, [%rd6], %f7;
$L__BB0_8:
	ret;

}


// ===== COMPILED SASS (sm_100) =====

	.target	sm_100

	.elftype	@"ET_EXEC"


//--------------------- .note.nv.tkinfo           --------------------------
	.section	.note.nv.tkinfo,"",@"SHT_NOTE"
	.sectionflags	@"SHF_NOTE_NV_TKINFO"
	.tkinfo
        /*0018*/ 	.word	0x00000002
        /*0030*/ 	.string	""
        /*0030*/ 	.string	"ptxas"
        /*0030*/ 	.string	"Cuda compilation tools, release 13.0, V13.0.88"
        /*0030*/ 	.string	"Build cuda_13.0.r13.0/compiler.36424714_0"
        /*0030*/ 	.string	"-arch sm_100 -m 64 "



//--------------------- .note.nv.cuinfo           --------------------------
	.section	.note.nv.cuinfo,"",@"SHT_NOTE"
	.sectionflags	@"SHF_NOTE_NV_CUINFO"
        /*0018*/ 	.short	0x0002
        /*001a*/ 	.short	0x0064
        /*001c*/ 	.short	0x0082
	.zero		2


//--------------------- .nv.info                  --------------------------
	.section	.nv.info,"",@"SHT_CUDA_INFO"
	.align	4


	//----- nvinfo : EIATTR_REGCOUNT
	.align		4
        /*0000*/ 	.byte	0x04, 0x2f
        /*0002*/ 	.short	(.L_1 - .L_0)
	.align		4
.L_0:
        /*0004*/ 	.word	index@(_Z9sumKernelPfS_i)
        /*0008*/ 	.word	0x0000000a


	//----- nvinfo : EIATTR_FRAME_SIZE
	.align		4
.L_1:
        /*000c*/ 	.byte	0x04, 0x11
        /*000e*/ 	.short	(.L_3 - .L_2)
	.align		4
.L_2:
        /*0010*/ 	.word	index@(_Z9sumKernelPfS_i)
        /*0014*/ 	.word	0x00000000


	//----- nvinfo : EIATTR_MIN_STACK_SIZE
	.align		4
.L_3:
        /*0018*/ 	.byte	0x04, 0x12
        /*001a*/ 	.short	(.L_5 - .L_4)
	.align		4
.L_4:
        /*001c*/ 	.word	index@(_Z9sumKernelPfS_i)
        /*0020*/ 	.word	0x00000000
.L_5:


//--------------------- .nv.compat                --------------------------
	.section	.nv.compat,"",@"SHT_CUDA_COMPAT_INFO"
	.align	4
        /*0000*/ 	.byte	0x02, 0x09, 0x00, 0x00, 0x02, 0x02, 0x01, 0x00, 0x02, 0x05, 0x05, 0x00, 0x03, 0x07, 0x01, 0x01
        /*0010*/ 	.byte	0x02, 0x03, 0x00, 0x00, 0x02, 0x06, 0x01, 0x00, 0x04, 0x0b, 0x08, 0x00, 0x09, 0x00, 0x00, 0x00
        /*0020*/ 	.byte	0x00, 0x00, 0x00, 0x00


//--------------------- .nv.info._Z9sumKernelPfS_i --------------------------
	.section	.nv.info._Z9sumKernelPfS_i,"",@"SHT_CUDA_INFO"
	.sectionflags	@""
	.align	4


	//----- nvinfo : EIATTR_CUDA_API_VERSION
	.align		4
        /*0000*/ 	.byte	0x04, 0x37
        /*0002*/ 	.short	(.L_7 - .L_6)
.L_6:
        /*0004*/ 	.word	0x00000082


	//----- nvinfo : EIATTR_KPARAM_INFO
	.align		4
.L_7:
        /*0008*/ 	.byte	0x04, 0x17
        /*000a*/ 	.short	(.L_9 - .L_8)
.L_8:
        /*000c*/ 	.word	0x00000000
        /*0010*/ 	.short	0x0002
        /*0012*/ 	.short	0x0010
        /*0014*/ 	.byte	0x00, 0xf0, 0x11, 0x00


	//----- nvinfo : EIATTR_KPARAM_INFO
	.align		4
.L_9:
        /*0018*/ 	.byte	0x04, 0x17
        /*001a*/ 	.short	(.L_11 - .L_10)
.L_10:
        /*001c*/ 	.word	0x00000000
        /*0020*/ 	.short	0x0001
        /*0022*/ 	.short	0x0008
        /*0024*/ 	.byte	0x00, 0xf5, 0x21, 0x00


	//----- nvinfo : EIATTR_KPARAM_INFO
	.align		4
.L_11:
        /*0028*/ 	.byte	0x04, 0x17
        /*002a*/ 	.short	(.L_13 - .L_12)
.L_12:
        /*002c*/ 	.word	0x00000000
        /*0030*/ 	.short	0x0000
        /*0032*/ 	.short	0x0000
        /*0034*/ 	.byte	0x00, 0xf5, 0x21, 0x00


	//----- nvinfo : EIATTR_SPARSE_MMA_MASK
	.align		4
.L_13:
        /*0038*/ 	.byte	0x03, 0x50
        /*003a*/ 	.short	0x0000


	//----- nvinfo : EIATTR_MAXREG_COUNT
	.align		4
        /*003c*/ 	.byte	0x03, 0x1b
        /*003e*/ 	.short	0x00ff


	//----- nvinfo : EIATTR_NUM_BARRIERS
	.align		4
        /*0040*/ 	.byte	0x02, 0x4c
        /*0042*/ 	.byte	0x01
	.zero		1


	//----- nvinfo : EIATTR_MERCURY_ISA_VERSION
	.align		4
        /*0044*/ 	.byte	0x03, 0x5f
        /*0046*/ 	.short	0x0101


	//----- nvinfo : EIATTR_VRC_CTA_INIT_COUNT
	.align		4
        /*0048*/ 	.byte	0x02, 0x4a
	.zero		1
	.zero		1


	//----- nvinfo : EIATTR_EXIT_INSTR_OFFSETS
	.align		4
        /*004c*/ 	.byte	0x04, 0x1c
        /*004e*/ 	.short	(.L_15 - .L_14)


	//   ....[0]....
.L_14:
        /*0050*/ 	.word	0x00000200


	//   ....[1]....
        /*0054*/ 	.word	0x00000270


	//----- nvinfo : EIATTR_CBANK_PARAM_SIZE
	.align		4
.L_15:
        /*0058*/ 	.byte	0x03, 0x19
        /*005a*/ 	.short	0x0014


	//----- nvinfo : EIATTR_PARAM_CBANK
	.align		4
        /*005c*/ 	.byte	0x04, 0x0a
        /*005e*/ 	.short	(.L_17 - .L_16)
	.align		4
.L_16:
        /*0060*/ 	.word	index@(.nv.constant0._Z9sumKernelPfS_i)
        /*0064*/ 	.short	0x0380
        /*0066*/ 	.short	0x0014


	//----- nvinfo : EIATTR_SW_WAR
	.align		4
.L_17:
        /*0068*/ 	.byte	0x04, 0x36
        /*006a*/ 	.short	(.L_19 - .L_18)
.L_18:
        /*006c*/ 	.word	0x00000008
.L_19:


//--------------------- .nv.callgraph             --------------------------
	.section	.nv.callgraph,"",@"SHT_CUDA_CALLGRAPH"
	.align	4
	.sectionentsize	8
	.align		4
        /*0000*/ 	.word	0x00000000
	.align		4
        /*0004*/ 	.word	0xffffffff
	.align		4
        /*0008*/ 	.word	0x00000000
	.align		4
        /*000c*/ 	.word	0xfffffffe
	.align		4
        /*0010*/ 	.word	0x00000000
	.align		4
        /*0014*/ 	.word	0xfffffffd
	.align		4
        /*0018*/ 	.word	0x00000000
	.align		4
        /*001c*/ 	.word	0xfffffffc


//--------------------- .text._Z9sumKernelPfS_i   --------------------------
	.section	.text._Z9sumKernelPfS_i,"ax",@progbits
	.align	128
        .global         _Z9sumKernelPfS_i
        .type           _Z9sumKernelPfS_i,@function
        .size           _Z9sumKernelPfS_i,(.L_x_3 - _Z9sumKernelPfS_i)
        .other          _Z9sumKernelPfS_i,@"STO_CUDA_ENTRY STV_DEFAULT"
_Z9sumKernelPfS_i:
.text._Z9sumKernelPfS_i:
[----:B------:R-:W-:Y:S01]  /*0000*/  LDC R1, c[0x0][0x37c] ;  /* 0x0000df00ff017b82 */ /* 0x000fe20000000800 */
[----:B------:R-:W0:Y:S07]  /*0010*/  S2R R7, SR_TID.X ;  /* 0x0000000000077919 */ /* 0x000e2e0000002100 */
[----:B------:R-:W0:Y:S01]  /*0020*/  S2UR UR4, SR_CTAID.X ;  /* 0x00000000000479c3 */ /* 0x000e220000002500 */
[----:B------:R-:W1:Y:S01]  /*0030*/  LDCU UR5, c[0x0][0x390] ;  /* 0x00007200ff0577ac */ /* 0x000e620008000800 */
[----:B------:R-:W-:Y:S01]  /*0040*/  IMAD.MOV.U32 R4, RZ, RZ, RZ ;  /* 0x000000ffff047224 */ /* 0x000fe200078e00ff */
[----:B------:R-:W2:Y:S05]  /*0050*/  LDCU.64 UR6, c[0x0][0x358] ;  /* 0x00006b00ff0677ac */ /* 0x000eaa0008000a00 */
[----:B------:R-:W0:Y:S02]  /*0060*/  LDC R0, c[0x0][0x360] ;  /* 0x0000d800ff007b82 */ /* 0x000e240000000800 */
[----:B0-----:R-:W-:-:S05]  /*0070*/  IMAD R5, R0, UR4, R7 ;  /* 0x0000000400057c24 */ /* 0x001fca000f8e0207 */
[----:B-1----:R-:W-:-:S13]  /*0080*/  ISETP.GE.AND P0, PT, R5, UR5, PT ;  /* 0x0000000505007c0c */ /* 0x002fda000bf06270 */
[----:B------:R-:W0:Y:S02]  /*0090*/  @!P0 LDC.64 R2, c[0x0][0x380] ;  /* 0x0000e000ff028b82 */ /* 0x000e240000000a00 */
[----:B0-----:R-:W-:-:S05]  /*00a0*/  @!P0 IMAD.WIDE R2, R5, 0x4, R2 ;  /* 0x0000000405028825 */ /* 0x001fca00078e0202 */
[----:B--2---:R-:W2:Y:S01]  /*00b0*/  @!P0 LDG.E R4, desc[UR6][R2.64] ;  /* 0x0000000602048981 */ /* 0x004ea2000c1e1900 */
[----:B------:R-:W0:Y:S01]  /*00c0*/  S2UR UR5, SR_CgaCtaId ;  /* 0x00000000000579c3 */ /* 0x000e220000008800 */
[----:B------:R-:W-:Y:S01]  /*00d0*/  UMOV UR4, 0x400 ;  /* 0x0000040000047882 */ /* 0x000fe20000000000 */
[----:B------:R-:W-:Y:S02]  /*00e0*/  ISETP.GE.U32.AND P1, PT, R0, 0x2, PT ;  /* 0x000000020000780c */ /* 0x000fe40003f26070 */
[----:B------:R-:W-:Y:S01]  /*00f0*/  ISETP.NE.AND P0, PT, R7, RZ, PT ;  /* 0x000000ff0700720c */ /* 0x000fe20003f05270 */
[----:B0-----:R-:W-:-:S06]  /*0100*/  ULEA UR4, UR5, UR4, 0x18 ;  /* 0x0000000405047291 */ /* 0x001fcc000f8ec0ff */
[----:B------:R-:W-:-:S05]  /*0110*/  LEA R5, R7, UR4, 0x2 ;  /* 0x0000000407057c11 */ /* 0x000fca000f8e10ff */
[----:B--2---:R0:W-:Y:S01]  /*0120*/  STS [R5], R4 ;  /* 0x0000000405007388 */ /* 0x0041e20000000800 */
[----:B------:R-:W-:Y:S06]  /*0130*/  BAR.SYNC.DEFER_BLOCKING 0x0 ;  /* 0x0000000000007b1d */ /* 0x000fec0000010000 */
[----:B------:R-:W-:Y:S05]  /*0140*/  @!P1 BRA `(.L_x_0) ;  /* 0x00000000002c9947 */ /* 0x000fea0003800000 */
.L_x_1:
[----:B------:R-:W-:-:S04]  /*0150*/  SHF.R.U32.HI R6, RZ, 0x1, R0 ;  /* 0x00000001ff067819 */ /* 0x000fc80000011600 */
[----:B------:R-:W-:-:S13]  /*0160*/  ISETP.GE.U32.AND P1, PT, R7, R6, PT ;  /* 0x000000060700720c */ /* 0x000fda0003f26070 */
[----:B------:R-:W-:Y:S01]  /*0170*/  @!P1 IMAD R2, R6, 0x4, R5 ;  /* 0x0000000406029824 */ /* 0x000fe200078e0205 */
[----:B------:R-:W-:Y:S05]  /*0180*/  @!P1 LDS R3, [R5] ;  /* 0x0000000005039984 */ /* 0x000fea0000000800 */
[----:B------:R-:W0:Y:S02]  /*0190*/  @!P1 LDS R2, [R2] ;  /* 0x0000000002029984 */ /* 0x000e240000000800 */
[----:B0-----:R-:W-:-:S05]  /*01a0*/  @!P1 FADD R4, R2, R3 ;  /* 0x0000000302049221 */ /* 0x001fca0000000000 */
[----:B------:R1:W-:Y:S01]  /*01b0*/  @!P1 STS [R5], R4 ;  /* 0x0000000405009388 */ /* 0x0003e20000000800 */
[----:B------:R-:W-:Y:S01]  /*01c0*/  BAR.SYNC.DEFER_BLOCKING 0x0 ;  /* 0x0000000000007b1d */ /* 0x000fe20000010000 */
[----:B------:R-:W-:Y:S01]  /*01d0*/  ISETP.GT.U32.AND P1, PT, R0, 0x3, PT ;  /* 0x000000030000780c */ /* 0x000fe20003f24070 */
[----:B------:R-:W-:-:S12]  /*01e0*/  IMAD.MOV.U32 R0, RZ, RZ, R6 ;  /* 0x000000ffff007224 */ /* 0x000fd800078e0006 */
[----:B-1----:R-:W-:Y:S05]  /*01f0*/  @P1 BRA `(.L_x_1) ;  /* 0xfffffffc00d41947 */ /* 0x002fea000383ffff */
.L_x_0:
[----:B------:R-:W-:Y:S05]  /*0200*/  @P0 EXIT ;  /* 0x000000000000094d */ /* 0x000fea0003800000 */
[----:B------:R-:W1:Y:S01]  /*0210*/  S2UR UR5, SR_CgaCtaId ;  /* 0x00000000000579c3 */ /* 0x000e620000008800 */
[----:B------:R-:W-:-:S07]  /*0220*/  UMOV UR4, 0x400 ;  /* 0x0000040000047882 */ /* 0x000fce0000000000 */
[----:B------:R-:W2:Y:S01]  /*0230*/  LDC.64 R2, c[0x0][0x388] ;  /* 0x0000e200ff027b82 */ /* 0x000ea20000000a00 */
[----:B-1----:R-:W-:-:S09]  /*0240*/  ULEA UR4, UR5, UR4, 0x18 ;  /* 0x0000000405047291 */ /* 0x002fd2000f8ec0ff */
[----:B0-----:R-:W2:Y:S04]  /*0250*/  LDS R5, [UR4] ;  /* 0x00000004ff057984 */ /* 0x001ea80008000800 */
[----:B--2---:R-:W-:Y:S01]  /*0260*/  REDG.E.ADD.F32.FTZ.RN.STRONG.GPU desc[UR6][R2.64], R5 ;  /* 0x00000005020079a6 */ /* 0x004fe2000c12f306 */
[----:B------:R-:W-:Y:S05]  /*0270*/  EXIT ;  /* 0x000000000000794d */ /* 0x000fea0003800000 */
.L_x_2:
[----:B------:R-:W-:-:S00]  /*0280*/  BRA `(.L_x_2) ;  /* 0xfffffffc00fc7947 */ /* 0x000fc0000383ffff */
[----:B------:R-:W-:-:S00]  /*0290*/  NOP ;  /* 0x0000000000007918 */ /* 0x000fc00000000000 */
        /* <DEDUP_REMOVED lines=14> */
.L_x_3:


//--------------------- .nv.shared._Z9sumKernelPfS_i --------------------------
	.section	.nv.shared._Z9sumKernelPfS_i,"aw",@nobits
	.sectionflags	@""
	.align	4
.nv.shared._Z9sumKernelPfS_i:
	.zero		5120


//--------------------- .nv.shared.reserved.0     --------------------------
	.section	.nv.shared.reserved.0,"aw",@nobits
	.weak		__nv_reservedSMEM_offset_0_alias
	.size		__nv_reservedSMEM_offset_0_alias, 0, 64
	.other		__nv_reservedSMEM_offset_0_alias,@"STO_CUDA_RESERVED_SHARED STV_DEFAULT"
__nv_reservedSMEM_offset_0_alias:
	.zero		0
	.zero		64


//--------------------- .nv.constant0._Z9sumKernelPfS_i --------------------------
	.section	.nv.constant0._Z9sumKernelPfS_i,"a",@progbits
	.sectionflags	@""
	.align	4
.nv.constant0._Z9sumKernelPfS_i:
	.zero		916


//--------------------- SYMBOLS --------------------------

	.type		.nv.reservedSmem.offset0,@object
	.size		.nv.reservedSmem.offset0,0x4
	.type		.nv.reservedSmem.cap,@object
	.size		.nv.reservedSmem.cap,0x4
